//
// Generated by NVIDIA NVVM Compiler
//
// Compiler Build ID: CL-36424714
// Cuda compilation tools, release 13.0, V13.0.88
// Based on NVVM 20.0.0
//

.version 9.0
.target sm_100
.address_size 64

	// .globl	_Z10addVectorsPfS_S_i

.visible .entry _Z10addVectorsPfS_S_i(
	.param .u64 .ptr .align 1 _Z10addVectorsPfS_S_i_param_0,
	.param .u64 .ptr .align 1 _Z10addVectorsPfS_S_i_param_1,
	.param .u64 .ptr .align 1 _Z10addVectorsPfS_S_i_param_2,
	.param .u32 _Z10addVectorsPfS_S_i_param_3
)
{
	.reg .pred 	%p<2>;
	.reg .b32 	%r<6>;
	.reg .b32 	%f<4>;
	.reg .b64 	%rd<11>;

	ld.param.u64 	%rd1, [_Z10addVectorsPfS_S_i_param_0];
	ld.param.u64 	%rd2, [_Z10addVectorsPfS_S_i_param_1];
	ld.param.u64 	%rd3, [_Z10addVectorsPfS_S_i_param_2];
	ld.param.u32 	%r2, [_Z10addVectorsPfS_S_i_param_3];
	mov.u32 	%r3, %ctaid.x;
	mov.u32 	%r4, %ntid.x;
	mov.u32 	%r5, %tid.x;
	mad.lo.s32 	%r1, %r3, %r4, %r5;
	setp.ge.u32 	%p1, %r1, %r2;
	@%p1 bra 	$L__BB0_2;
	cvta.to.global.u64 	%rd4, %rd1;
	cvta.to.global.u64 	%rd5, %rd2;
	cvta.to.global.u64 	%rd6, %rd3;
	mul.wide.u32 	%rd7, %r1, 4;
	add.s64 	%rd8, %rd4, %rd7;
	ld.global.f32 	%f1, [%rd8];
	add.s64 	%rd9, %rd5, %rd7;
	ld.global.f32 	%f2, [%rd9];
	add.f32 	%f3, %f1, %f2;
	add.s64 	%rd10, %rd6, %rd7;
	st.global.f32 	[%rd10], %f3;
$L__BB0_2:
	ret;

}


// ===== COMPILED SASS (sm_100) =====

	.target	sm_100

	.elftype	@"ET_EXEC"


//--------------------- .note.nv.tkinfo           --------------------------
	.section	.note.nv.tkinfo,"",@"SHT_NOTE"
	.sectionflags	@"SHF_NOTE_NV_TKINFO"
	.tkinfo
        /*0018*/ 	.word	0x00000002
        /*0030*/ 	.string	""
        /*0030*/ 	.string	"ptxas"
        /*0030*/ 	.string	"Cuda compilation tools, release 13.0, V13.0.88"
        /*0030*/ 	.string	"Build cuda_13.0.r13.0/compiler.36424714_0"
        /*0030*/ 	.string	"-arch sm_100 -m 64 "



//--------------------- .note.nv.cuinfo           --------------------------
	.section	.note.nv.cuinfo,"",@"SHT_NOTE"
	.sectionflags	@"SHF_NOTE_NV_CUINFO"
        /*0018*/ 	.short	0x0002
        /*001a*/ 	.short	0x0064
        /*001c*/ 	.short	0x0082
	.zero		2


//--------------------- .nv.info                  --------------------------
	.section	.nv.info,"",@"SHT_CUDA_INFO"
	.align	4


	//----- nvinfo : EIATTR_REGCOUNT
	.align		4
        /*0000*/ 	.byte	0x04, 0x2f
        /*0002*/ 	.short	(.L_1 - .L_0)
	.align		4
.L_0:
        /*0004*/ 	.word	index@(_Z10addVectorsPfS_S_i)
        /*0008*/ 	.word	0x0000000c


	//----- nvinfo : EIATTR_FRAME_SIZE
	.align		4
.L_1:
        /*000c*/ 	.byte	0x04, 0x11
        /*000e*/ 	.short	(.L_3 - .L_2)
	.align		4
.L_2:
        /*0010*/ 	.word	index@(_Z10addVectorsPfS_S_i)
        /*0014*/ 	.word	0x00000000


	//----- nvinfo : EIATTR_MIN_STACK_SIZE
	.align		4
.L_3:
        /*0018*/ 	.byte	0x04, 0x12
        /*001a*/ 	.short	(.L_5 - .L_4)
	.align		4
.L_4:
        /*001c*/ 	.word	index@(_Z10addVectorsPfS_S_i)
        /*0020*/ 	.word	0x00000000
.L_5:


//--------------------- .nv.compat                --------------------------
	.section	.nv.compat,"",@"SHT_CUDA_COMPAT_INFO"
	.align	4
        /*0000*/ 	.byte	0x02, 0x09, 0x00, 0x00, 0x02, 0x02, 0x01, 0x00, 0x02, 0x05, 0x05, 0x00, 0x03, 0x07, 0x01, 0x01
        /*0010*/ 	.byte	0x02, 0x03, 0x00, 0x00, 0x02, 0x06, 0x01, 0x00, 0x04, 0x0b, 0x08, 0x00, 0x09, 0x00, 0x00, 0x00
        /*0020*/ 	.byte	0x00, 0x00, 0x00, 0x00


//--------------------- .nv.info._Z10addVectorsPfS_S_i --------------------------
	.section	.nv.info._Z10addVectorsPfS_S_i,"",@"SHT_CUDA_INFO"
	.sectionflags	@""
	.align	4


	//----- nvinfo : EIATTR_CUDA_API_VERSION
	.align		4
        /*0000*/ 	.byte	0x04, 0x37
        /*0002*/ 	.short	(.L_7 - .L_6)
.L_6:
        /*0004*/ 	.word	0x00000082


	//----- nvinfo : EIATTR_KPARAM_INFO
	.align		4
.L_7:
        /*0008*/ 	.byte	0x04, 0x17
        /*000a*/ 	.short	(.L_9 - .L_8)
.L_8:
        /*000c*/ 	.word	0x00000000
        /*0010*/ 	.short	0x0003
        /*0012*/ 	.short	0x0018
        /*0014*/ 	.byte	0x00, 0xf0, 0x11, 0x00


	//----- nvinfo : EIATTR_KPARAM_INFO
	.align		4
.L_9:
        /*0018*/ 	.byte	0x04, 0x17
        /*001a*/ 	.short	(.L_11 - .L_10)
.L_10:
        /*001c*/ 	.word	0x00000000
        /*0020*/ 	.short	0x0002
        /*0022*/ 	.short	0x0010
        /*0024*/ 	.byte	0x00, 0xf5, 0x21, 0x00


	//----- nvinfo : EIATTR_KPARAM_INFO
	.align		4
.L_11:
        /*0028*/ 	.byte	0x04, 0x17
        /*002a*/ 	.short	(.L_13 - .L_12)
.L_12:
        /*002c*/ 	.word	0x00000000
        /*0030*/ 	.short	0x0001
        /*0032*/ 	.short	0x0008
        /*0034*/ 	.byte	0x00, 0xf5, 0x21, 0x00


	//----- nvinfo : EIATTR_KPARAM_INFO
	.align		4
.L_13:
        /*0038*/ 	.byte	0x04, 0x17
        /*003a*/ 	.short	(.L_15 - .L_14)
.L_14:
        /*003c*/ 	.word	0x00000000
        /*0040*/ 	.short	0x0000
        /*0042*/ 	.short	0x0000
        /*0044*/ 	.byte	0x00, 0xf5, 0x21, 0x00


	//----- nvinfo : EIATTR_SPARSE_MMA_MASK
	.align		4
.L_15:
        /*0048*/ 	.byte	0x03, 0x50
        /*004a*/ 	.short	0x0000


	//----- nvinfo : EIATTR_MAXREG_COUNT
	.align		4
        /*004c*/ 	.byte	0x03, 0x1b
        /*004e*/ 	.short	0x00ff


	//----- nvinfo : EIATTR_MERCURY_ISA_VERSION
	.align		4
        /*0050*/ 	.byte	0x03, 0x5f
        /*0052*/ 	.short	0x0101


	//----- nvinfo : EIATTR_VRC_CTA_INIT_COUNT
	.align		4
        /*0054*/ 	.byte	0x02, 0x4a
	.zero		1
	.zero		1


	//----- nvinfo : EIATTR_EXIT_INSTR_OFFSETS
	.align		4
        /*0058*/ 	.byte	0x04, 0x1c
        /*005a*/ 	.short	(.L_17 - .L_16)


	//   ....[0]....
.L_16:
        /*005c*/ 	.word	0x00000070


	//   ....[1]....
        /*0060*/ 	.word	0x00000130


	//----- nvinfo : EIATTR_CBANK_PARAM_SIZE
	.align		4
.L_17:
        /*0064*/ 	.byte	0x03, 0x19
        /*0066*/ 	.short	0x001c


	//----- nvinfo : EIATTR_PARAM_CBANK
	.align		4
        /*0068*/ 	.byte	0x04, 0x0a
        /*006a*/ 	.short	(.L_19 - .L_18)
	.align		4
.L_18:
        /*006c*/ 	.word	index@(.nv.constant0._Z10addVectorsPfS_S_i)
        /*0070*/ 	.short	0x0380
        /*0072*/ 	.short	0x001c


	//----- nvinfo : EIATTR_SW_WAR
	.align		4
.L_19:
        /*0074*/ 	.byte	0x04, 0x36
        /*0076*/ 	.short	(.L_21 - .L_20)
.L_20:
        /*0078*/ 	.word	0x00000008
.L_21:


//--------------------- .nv.callgraph             --------------------------
	.section	.nv.callgraph,"",@"SHT_CUDA_CALLGRAPH"
	.align	4
	.sectionentsize	8
	.align		4
        /*0000*/ 	.word	0x00000000
	.align		4
        /*0004*/ 	.word	0xffffffff
	.align		4
        /*0008*/ 	.word	0x00000000
	.align		4
        /*000c*/ 	.word	0xfffffffe
	.align		4
        /*0010*/ 	.word	0x00000000
	.align		4
        /*0014*/ 	.word	0xfffffffd
	.align		4
        /*0018*/ 	.word	0x00000000
	.align		4
        /*001c*/ 	.word	0xfffffffc


//--------------------- .text._Z10addVectorsPfS_S_i --------------------------
	.section	.text._Z10addVectorsPfS_S_i,"ax",@progbits
	.align	128
        .global         _Z10addVectorsPfS_S_i
        .type           _Z10addVectorsPfS_S_i,@function
        .size           _Z10addVectorsPfS_S_i,(.L_x_1 - _Z10addVectorsPfS_S_i)
        .other          _Z10addVectorsPfS_S_i,@"STO_CUDA_ENTRY STV_DEFAULT"
_Z10addVectorsPfS_S_i:
.text._Z10addVectorsPfS_S_i:
[----:B------:R-:W-:Y:S01]  /*0000*/  LDC R1, c[0x0][0x37c] ;  /* 0x0000df00ff017b82 */ /* 0x000fe20000000800 */
[----:B------:R-:W0:Y:S07]  /*0010*/  S2R R0, SR_TID.X ;  /* 0x0000000000007919 */ /* 0x000e2e0000002100 */
[----:B------:R-:W0:Y:S01]  /*0020*/  S2UR UR4, SR_CTAID.X ;  /* 0x00000000000479c3 */ /* 0x000e220000002500 */
[----:B------:R-:W1:Y:S07]  /*0030*/  LDCU UR5, c[0x0][0x398] ;  /* 0x00007300ff0577ac */ /* 0x000e6e0008000800 */
[----:B------:R-:W0:Y:S02]  /*0040*/  LDC R9, c[0x0][0x360] ;  /* 0x0000d800ff097b82 */ /* 0x000e240000000800 */
[----:B0-----:R-:W-:-:S05]  /*0050*/  IMAD R9, R9, UR4, R0 ;  /* 0x0000000409097c24 */ /* 0x001fca000f8e0200 */
[----:B-1----:R-:W-:-:S13]  /*0060*/  ISETP.GE.U32.AND P0, PT, R9, UR5, PT ;  /* 0x0000000509007c0c */ /* 0x002fda000bf06070 */
[----:B------:R-:W-:Y:S05]  /*0070*/  @P0 EXIT ;  /* 0x000000000000094d */ /* 0x000fea0003800000 */
[----:B------:R-:W0:Y:S01]  /*0080*/  LDC.64 R2, c[0x0][0x380] ;  /* 0x0000e000ff027b82 */ /* 0x000e220000000a00 */
[----:B------:R-:W1:Y:S07]  /*0090*/  LDCU.64 UR4, c[0x0][0x358] ;  /* 0x00006b00ff0477ac */ /* 0x000e6e0008000a00 */
[----:B------:R-:W2:Y:S08]  /*00a0*/  LDC.64 R4, c[0x0][0x388] ;  /* 0x0000e200ff047b82 */ /* 0x000eb00000000a00 */
[----:B------:R-:W3:Y:S01]  /*00b0*/  LDC.64 R6, c[0x0][0x390] ;  /* 0x0000e400ff067b82 */ /* 0x000ee20000000a00 */
[----:B0-----:R-:W-:-:S06]  /*00c0*/  IMAD.WIDE.U32 R2, R9, 0x4, R2 ;  /* 0x0000000409027825 */ /* 0x001fcc00078e0002 */
[----:B-1----:R-:W4:Y:S01]  /*00d0*/  LDG.E R2, desc[UR4][R2.64] ;  /* 0x0000000402027981 */ /* 0x002f22000c1e1900 */
[----:B--2---:R-:W-:-:S06]  /*00e0*/  IMAD.WIDE.U32 R4, R9, 0x4, R4 ;  /* 0x0000000409047825 */ /* 0x004fcc00078e0004 */
[----:B------:R-:W4:Y:S01]  /*00f0*/  LDG.E R5, desc[UR4][R4.64] ;  /* 0x0000000404057981 */ /* 0x000f22000c1e1900 */
[----:B---3--:R-:W-:-:S04]  /*0100*/  IMAD.WIDE.U32 R6, R9, 0x4, R6 ;  /* 0x0000000409067825 */ /* 0x008fc800078e0006 */
[----:B----4-:R-:W-:-:S05]  /*0110*/  FADD R9, R2, R5 ;  /* 0x0000000502097221 */ /* 0x010fca0000000000 */
[----:B------:R-:W-:Y:S01]  /*0120*/  STG.E desc[UR4][R6.64], R9 ;  /* 0x0000000906007986 */ /* 0x000fe2000c101904 */
[----:B------:R-:W-:Y:S05]  /*0130*/  EXIT ;  /* 0x000000000000794d */ /* 0x000fea0003800000 */
.L_x_0:
[----:B------:R-:W-:-:S00]  /*0140*/  BRA `(.L_x_0) ;  /* 0xfffffffc00fc7947 */ /* 0x000fc0000383ffff */
[----:B------:R-:W-:-:S00]  /*0150*/  NOP ;  /* 0x0000000000007918 */ /* 0x000fc00000000000 */
        /* <DEDUP_REMOVED lines=10> */
.L_x_1:


//--------------------- .nv.shared.reserved.0     --------------------------
	.section	.nv.shared.reserved.0,"aw",@nobits
	.weak		__nv_reservedSMEM_offset_0_alias
	.size		__nv_reservedSMEM_offset_0_alias, 0, 64
	.other		__nv_reservedSMEM_offset_0_alias,@"STO_CUDA_RESERVED_SHARED STV_DEFAULT"
__nv_reservedSMEM_offset_0_alias:
	.zero		0
	.zero		64


//--------------------- .nv.constant0._Z10addVectorsPfS_S_i --------------------------
	.section	.nv.constant0._Z10addVectorsPfS_S_i,"a",@progbits
	.sectionflags	@""
	.align	4
.nv.constant0._Z10addVectorsPfS_S_i:
	.zero		924


//--------------------- SYMBOLS --------------------------

	.type		.nv.reservedSmem.offset0,@object
	.size		.nv.reservedSmem.offset0,0x4
